//
// Generated by NVIDIA NVVM Compiler
//
// Compiler Build ID: CL-36424714
// Cuda compilation tools, release 13.0, V13.0.88
// Based on NVVM 20.0.0
//

.version 9.0
.target sm_100
.address_size 64

	// .globl	_Z14vec_mul_kernelPdPKdS1_l
// _ZZ14vec_mul_kernelPdPKdS1_lE4temp has been demoted
// _ZZ15vec_mul_kernel1PdPKdS1_lE4temp has been demoted

.visible .entry _Z14vec_mul_kernelPdPKdS1_l(
	.param .u64 .ptr .align 1 _Z14vec_mul_kernelPdPKdS1_l_param_0,
	.param .u64 .ptr .align 1 _Z14vec_mul_kernelPdPKdS1_l_param_1,
	.param .u64 .ptr .align 1 _Z14vec_mul_kernelPdPKdS1_l_param_2,
	.param .u64 _Z14vec_mul_kernelPdPKdS1_l_param_3
)
{
	.reg .pred 	%p<4>;
	.reg .b32 	%r<13>;
	.reg .b64 	%rd<16>;
	.reg .b64 	%fd<72>;
	// demoted variable
	.shared .align 8 .b8 _ZZ14vec_mul_kernelPdPKdS1_lE4temp[8192];
	ld.param.u64 	%rd4, [_Z14vec_mul_kernelPdPKdS1_l_param_0];
	ld.param.u64 	%rd5, [_Z14vec_mul_kernelPdPKdS1_l_param_1];
	ld.param.u64 	%rd6, [_Z14vec_mul_kernelPdPKdS1_l_param_2];
	ld.param.u64 	%rd7, [_Z14vec_mul_kernelPdPKdS1_l_param_3];
	mov.u32 	%r4, %ctaid.x;
	mov.u32 	%r5, %ntid.x;
	mov.u32 	%r1, %tid.x;
	mad.lo.s32 	%r6, %r4, %r5, %r1;
	cvt.s64.s32 	%rd1, %r6;
	setp.le.s64 	%p1, %rd7, %rd1;
	@%p1 bra 	$L__BB0_2;
	cvta.to.global.u64 	%rd8, %rd5;
	cvta.to.global.u64 	%rd9, %rd6;
	shl.b64 	%rd10, %rd1, 3;
	add.s64 	%rd11, %rd8, %rd10;
	ld.global.f64 	%fd3, [%rd11];
	add.s64 	%rd12, %rd9, %rd10;
	ld.global.f64 	%fd4, [%rd12];
	mul.f64 	%fd5, %fd3, %fd4;
	shl.b32 	%r7, %r1, 3;
	mov.u32 	%r8, _ZZ14vec_mul_kernelPdPKdS1_lE4temp;
	add.s32 	%r9, %r8, %r7;
	st.shared.f64 	[%r9], %fd5;
$L__BB0_2:
	bar.sync 	0;
	setp.ne.s32 	%p2, %r1, 0;
	@%p2 bra 	$L__BB0_6;
	mov.u32 	%r11, _ZZ14vec_mul_kernelPdPKdS1_lE4temp;
	add.s32 	%r12, %r11, 128;
	mov.f64 	%fd71, 0d0000000000000000;
	mov.b64 	%rd15, 1024;
$L__BB0_4:
	ld.shared.f64 	%fd7, [%r12+-128];
	add.f64 	%fd8, %fd71, %fd7;
	ld.shared.f64 	%fd9, [%r12+-120];
	add.f64 	%fd10, %fd8, %fd9;
	ld.shared.f64 	%fd11, [%r12+-112];
	add.f64 	%fd12, %fd10, %fd11;
	ld.shared.f64 	%fd13, [%r12+-104];
	add.f64 	%fd14, %fd12, %fd13;
	ld.shared.f64 	%fd15, [%r12+-96];
	add.f64 	%fd16, %fd14, %fd15;
	ld.shared.f64 	%fd17, [%r12+-88];
	add.f64 	%fd18, %fd16, %fd17;
	ld.shared.f64 	%fd19, [%r12+-80];
	add.f64 	%fd20, %fd18, %fd19;
	ld.shared.f64 	%fd21, [%r12+-72];
	add.f64 	%fd22, %fd20, %fd21;
	ld.shared.f64 	%fd23, [%r12+-64];
	add.f64 	%fd24, %fd22, %fd23;
	ld.shared.f64 	%fd25, [%r12+-56];
	add.f64 	%fd26, %fd24, %fd25;
	ld.shared.f64 	%fd27, [%r12+-48];
	add.f64 	%fd28, %fd26, %fd27;
	ld.shared.f64 	%fd29, [%r12+-40];
	add.f64 	%fd30, %fd28, %fd29;
	ld.shared.f64 	%fd31, [%r12+-32];
	add.f64 	%fd32, %fd30, %fd31;
	ld.shared.f64 	%fd33, [%r12+-24];
	add.f64 	%fd34, %fd32, %fd33;
	ld.shared.f64 	%fd35, [%r12+-16];
	add.f64 	%fd36, %fd34, %fd35;
	ld.shared.f64 	%fd37, [%r12+-8];
	add.f64 	%fd38, %fd36, %fd37;
	ld.shared.f64 	%fd39, [%r12];
	add.f64 	%fd40, %fd38, %fd39;
	ld.shared.f64 	%fd41, [%r12+8];
	add.f64 	%fd42, %fd40, %fd41;
	ld.shared.f64 	%fd43, [%r12+16];
	add.f64 	%fd44, %fd42, %fd43;
	ld.shared.f64 	%fd45, [%r12+24];
	add.f64 	%fd46, %fd44, %fd45;
	ld.shared.f64 	%fd47, [%r12+32];
	add.f64 	%fd48, %fd46, %fd47;
	ld.shared.f64 	%fd49, [%r12+40];
	add.f64 	%fd50, %fd48, %fd49;
	ld.shared.f64 	%fd51, [%r12+48];
	add.f64 	%fd52, %fd50, %fd51;
	ld.shared.f64 	%fd53, [%r12+56];
	add.f64 	%fd54, %fd52, %fd53;
	ld.shared.f64 	%fd55, [%r12+64];
	add.f64 	%fd56, %fd54, %fd55;
	ld.shared.f64 	%fd57, [%r12+72];
	add.f64 	%fd58, %fd56, %fd57;
	ld.shared.f64 	%fd59, [%r12+80];
	add.f64 	%fd60, %fd58, %fd59;
	ld.shared.f64 	%fd61, [%r12+88];
	add.f64 	%fd62, %fd60, %fd61;
	ld.shared.f64 	%fd63, [%r12+96];
	add.f64 	%fd64, %fd62, %fd63;
	ld.shared.f64 	%fd65, [%r12+104];
	add.f64 	%fd66, %fd64, %fd65;
	ld.shared.f64 	%fd67, [%r12+112];
	add.f64 	%fd68, %fd66, %fd67;
	ld.shared.f64 	%fd69, [%r12+120];
	add.f64 	%fd71, %fd68, %fd69;
	add.s64 	%rd15, %rd15, -32;
	add.s32 	%r12, %r12, 256;
	setp.ne.s64 	%p3, %rd15, 0;
	@%p3 bra 	$L__BB0_4;
	cvta.to.global.u64 	%rd14, %rd4;
	atom.global.add.f64 	%fd70, [%rd14], %fd71;
$L__BB0_6:
	ret;

}
	// .globl	_Z15vec_mul_kernel1PdPKdS1_l
.visible .entry _Z15vec_mul_kernel1PdPKdS1_l(
	.param .u64 .ptr .align 1 _Z15vec_mul_kernel1PdPKdS1_l_param_0,
	.param .u64 .ptr .align 1 _Z15vec_mul_kernel1PdPKdS1_l_param_1,
	.param .u64 .ptr .align 1 _Z15vec_mul_kernel1PdPKdS1_l_param_2,
	.param .u64 _Z15vec_mul_kernel1PdPKdS1_l_param_3
)
{
	.reg .pred 	%p<6>;
	.reg .b32 	%r<13>;
	.reg .b64 	%rd<12>;
	.reg .b64 	%fd<9>;
	// demoted variable
	.shared .align 8 .b8 _ZZ15vec_mul_kernel1PdPKdS1_lE4temp[8192];
	ld.param.u64 	%rd2, [_Z15vec_mul_kernel1PdPKdS1_l_param_0];
	ld.param.u64 	%rd3, [_Z15vec_mul_kernel1PdPKdS1_l_param_1];
	ld.param.u64 	%rd4, [_Z15vec_mul_kernel1PdPKdS1_l_param_2];
	ld.param.u64 	%rd5, [_Z15vec_mul_kernel1PdPKdS1_l_param_3];
	mov.u32 	%r6, %ctaid.x;
	mov.u32 	%r12, %ntid.x;
	mov.u32 	%r2, %tid.x;
	mad.lo.s32 	%r7, %r6, %r12, %r2;
	cvt.s64.s32 	%rd1, %r7;
	setp.le.s64 	%p1, %rd5, %rd1;
	shl.b32 	%r8, %r2, 3;
	mov.u32 	%r9, _ZZ15vec_mul_kernel1PdPKdS1_lE4temp;
	add.s32 	%r3, %r9, %r8;
	@%p1 bra 	$L__BB1_2;
	cvta.to.global.u64 	%rd6, %rd3;
	cvta.to.global.u64 	%rd7, %rd4;
	shl.b64 	%rd8, %rd1, 3;
	add.s64 	%rd9, %rd6, %rd8;
	ld.global.f64 	%fd1, [%rd9];
	add.s64 	%rd10, %rd7, %rd8;
	ld.global.f64 	%fd2, [%rd10];
	mul.f64 	%fd3, %fd1, %fd2;
	st.shared.f64 	[%r3], %fd3;
$L__BB1_2:
	bar.sync 	0;
	setp.lt.u32 	%p2, %r12, 2;
	@%p2 bra 	$L__BB1_6;
$L__BB1_3:
	shr.u32 	%r5, %r12, 1;
	setp.ge.u32 	%p3, %r2, %r5;
	@%p3 bra 	$L__BB1_5;
	shl.b32 	%r10, %r5, 3;
	add.s32 	%r11, %r3, %r10;
	ld.shared.f64 	%fd4, [%r11];
	ld.shared.f64 	%fd5, [%r3];
	add.f64 	%fd6, %fd4, %fd5;
	st.shared.f64 	[%r3], %fd6;
$L__BB1_5:
	bar.sync 	0;
	setp.gt.u32 	%p4, %r12, 3;
	mov.u32 	%r12, %r5;
	@%p4 bra 	$L__BB1_3;
$L__BB1_6:
	setp.ne.s32 	%p5, %r2, 0;
	@%p5 bra 	$L__BB1_8;
	ld.shared.f64 	%fd7, [_ZZ15vec_mul_kernel1PdPKdS1_lE4temp];
	cvta.to.global.u64 	%rd11, %rd2;
	atom.global.add.f64 	%fd8, [%rd11], %fd7;
$L__BB1_8:
	ret;

}


// ===== COMPILED SASS (sm_100) =====

	.target	sm_100

	.elftype	@"ET_EXEC"


//--------------------- .note.nv.tkinfo           --------------------------
	.section	.note.nv.tkinfo,"",@"SHT_NOTE"
	.sectionflags	@"SHF_NOTE_NV_TKINFO"
	.tkinfo
        /*0018*/ 	.word	0x00000002
        /*0030*/ 	.string	""
        /*0030*/ 	.string	"ptxas"
        /*0030*/ 	.string	"Cuda compilation tools, release 13.0, V13.0.88"
        /*0030*/ 	.string	"Build cuda_13.0.r13.0/compiler.36424714_0"
        /*0030*/ 	.string	"-arch sm_100 -m 64 "



//--------------------- .note.nv.cuinfo           --------------------------
	.section	.note.nv.cuinfo,"",@"SHT_NOTE"
	.sectionflags	@"SHF_NOTE_NV_CUINFO"
        /*0018*/ 	.short	0x0002
        /*001a*/ 	.short	0x0064
        /*001c*/ 	.short	0x0082
	.zero		2


//--------------------- .nv.info                  --------------------------
	.section	.nv.info,"",@"SHT_CUDA_INFO"
	.align	4


	//----- nvinfo : EIATTR_REGCOUNT
	.align		4
        /*0000*/ 	.byte	0x04, 0x2f
        /*0002*/ 	.short	(.L_1 - .L_0)
	.align		4
.L_0:
        /*0004*/ 	.word	index@(_Z14vec_mul_kernelPdPKdS1_l)
        /*0008*/ 	.word	0x00000016


	//----- nvinfo : EIATTR_FRAME_SIZE
	.align		4
.L_1:
        /*000c*/ 	.byte	0x04, 0x11
        /*000e*/ 	.short	(.L_3 - .L_2)
	.align		4
.L_2:
        /*0010*/ 	.word	index@(_Z14vec_mul_kernelPdPKdS1_l)
        /*0014*/ 	.word	0x00000000


	//----- nvinfo : EIATTR_REGCOUNT
	.align		4
.L_3:
        /*0018*/ 	.byte	0x04, 0x2f
        /*001a*/ 	.short	(.L_5 - .L_4)
	.align		4
.L_4:
        /*001c*/ 	.word	index@(_Z15vec_mul_kernel1PdPKdS1_l)
        /*0020*/ 	.word	0x00000010


	//----- nvinfo : EIATTR_FRAME_SIZE
	.align		4
.L_5:
        /*0024*/ 	.byte	0x04, 0x11
        /*0026*/ 	.short	(.L_7 - .L_6)
	.align		4
.L_6:
        /*0028*/ 	.word	index@(_Z15vec_mul_kernel1PdPKdS1_l)
        /*002c*/ 	.word	0x00000000


	//----- nvinfo : EIATTR_MIN_STACK_SIZE
	.align		4
.L_7:
        /*0030*/ 	.byte	0x04, 0x12
        /*0032*/ 	.short	(.L_9 - .L_8)
	.align		4
.L_8:
        /*0034*/ 	.word	index@(_Z15vec_mul_kernel1PdPKdS1_l)
        /*0038*/ 	.word	0x00000000


	//----- nvinfo : EIATTR_MIN_STACK_SIZE
	.align		4
.L_9:
        /*003c*/ 	.byte	0x04, 0x12
        /*003e*/ 	.short	(.L_11 - .L_10)
	.align		4
.L_10:
        /*0040*/ 	.word	index@(_Z14vec_mul_kernelPdPKdS1_l)
        /*0044*/ 	.word	0x00000000
.L_11:


//--------------------- .nv.compat                --------------------------
	.section	.nv.compat,"",@"SHT_CUDA_COMPAT_INFO"
	.align	4
        /*0000*/ 	.byte	0x02, 0x09, 0x00, 0x00, 0x02, 0x02, 0x01, 0x00, 0x02, 0x05, 0x05, 0x00, 0x03, 0x07, 0x01, 0x01
        /*0010*/ 	.byte	0x02, 0x03, 0x00, 0x00, 0x02, 0x06, 0x01, 0x00, 0x04, 0x0b, 0x08, 0x00, 0x01, 0x00, 0x00, 0x00
        /*0020*/ 	.byte	0x00, 0x00, 0x00, 0x00


//--------------------- .nv.info._Z15vec_mul_kernel1PdPKdS1_l --------------------------
	.section	.nv.info._Z15vec_mul_kernel1PdPKdS1_l,"",@"SHT_CUDA_INFO"
	.sectionflags	@""
	.align	4


	//----- nvinfo : EIATTR_CUDA_API_VERSION
	.align		4
        /*0000*/ 	.byte	0x04, 0x37
        /*0002*/ 	.short	(.L_13 - .L_12)
.L_12:
        /*0004*/ 	.word	0x00000082


	//----- nvinfo : EIATTR_KPARAM_INFO
	.align		4
.L_13:
        /*0008*/ 	.byte	0x04, 0x17
        /*000a*/ 	.short	(.L_15 - .L_14)
.L_14:
        /*000c*/ 	.word	0x00000000
        /*0010*/ 	.short	0x0003
        /*0012*/ 	.short	0x0018
        /*0014*/ 	.byte	0x00, 0xf0, 0x21, 0x00


	//----- nvinfo : EIATTR_KPARAM_INFO
	.align		4
.L_15:
        /*0018*/ 	.byte	0x04, 0x17
        /*001a*/ 	.short	(.L_17 - .L_16)
.L_16:
        /*001c*/ 	.word	0x00000000
        /*0020*/ 	.short	0x0002
        /*0022*/ 	.short	0x0010
        /*0024*/ 	.byte	0x00, 0xf5, 0x21, 0x00


	//----- nvinfo : EIATTR_KPARAM_INFO
	.align		4
.L_17:
        /*0028*/ 	.byte	0x04, 0x17
        /*002a*/ 	.short	(.L_19 - .L_18)
.L_18:
        /*002c*/ 	.word	0x00000000
        /*0030*/ 	.short	0x0001
        /*0032*/ 	.short	0x0008
        /*0034*/ 	.byte	0x00, 0xf5, 0x21, 0x00


	//----- nvinfo : EIATTR_KPARAM_INFO
	.align		4
.L_19:
        /*0038*/ 	.byte	0x04, 0x17
        /*003a*/ 	.short	(.L_21 - .L_20)
.L_20:
        /*003c*/ 	.word	0x00000000
        /*0040*/ 	.short	0x0000
        /*0042*/ 	.short	0x0000
        /*0044*/ 	.byte	0x00, 0xf5, 0x21, 0x00


	//----- nvinfo : EIATTR_SPARSE_MMA_MASK
	.align		4
.L_21:
        /*0048*/ 	.byte	0x03, 0x50
        /*004a*/ 	.short	0x0000


	//----- nvinfo : EIATTR_MAXREG_COUNT
	.align		4
        /*004c*/ 	.byte	0x03, 0x1b
        /*004e*/ 	.short	0x00ff


	//----- nvinfo : EIATTR_NUM_BARRIERS
	.align		4
        /*0050*/ 	.byte	0x02, 0x4c
        /*0052*/ 	.byte	0x01
	.zero		1


	//----- nvinfo : EIATTR_MERCURY_ISA_VERSION
	.align		4
        /*0054*/ 	.byte	0x03, 0x5f
        /*0056*/ 	.short	0x0101


	//----- nvinfo : EIATTR_VRC_CTA_INIT_COUNT
	.align		4
        /*0058*/ 	.byte	0x02, 0x4a
	.zero		1
	.zero		1


	//----- nvinfo : EIATTR_EXIT_INSTR_OFFSETS
	.align		4
        /*005c*/ 	.byte	0x04, 0x1c
        /*005e*/ 	.short	(.L_23 - .L_22)


	//   ....[0]....
.L_22:
        /*0060*/ 	.word	0x00000290


	//   ....[1]....
        /*0064*/ 	.word	0x00000300


	//----- nvinfo : EIATTR_CBANK_PARAM_SIZE
	.align		4
.L_23:
        /*0068*/ 	.byte	0x03, 0x19
        /*006a*/ 	.short	0x0020


	//----- nvinfo : EIATTR_PARAM_CBANK
	.align		4
        /*006c*/ 	.byte	0x04, 0x0a
        /*006e*/ 	.short	(.L_25 - .L_24)
	.align		4
.L_24:
        /*0070*/ 	.word	index@(.nv.constant0._Z15vec_mul_kernel1PdPKdS1_l)
        /*0074*/ 	.short	0x0380
        /*0076*/ 	.short	0x0020


	//----- nvinfo : EIATTR_SW_WAR
	.align		4
.L_25:
        /*0078*/ 	.byte	0x04, 0x36
        /*007a*/ 	.short	(.L_27 - .L_26)
.L_26:
        /*007c*/ 	.word	0x00000008
.L_27:


//--------------------- .nv.info._Z14vec_mul_kernelPdPKdS1_l --------------------------
	.section	.nv.info._Z14vec_mul_kernelPdPKdS1_l,"",@"SHT_CUDA_INFO"
	.sectionflags	@""
	.align	4


	//----- nvinfo : EIATTR_CUDA_API_VERSION
	.align		4
        /*0000*/ 	.byte	0x04, 0x37
        /*0002*/ 	.short	(.L_29 - .L_28)
.L_28:
        /*0004*/ 	.word	0x00000082


	//----- nvinfo : EIATTR_KPARAM_INFO
	.align		4
.L_29:
        /*0008*/ 	.byte	0x04, 0x17
        /*000a*/ 	.short	(.L_31 - .L_30)
.L_30:
        /*000c*/ 	.word	0x00000000
        /*0010*/ 	.short	0x0003
        /*0012*/ 	.short	0x0018
        /*0014*/ 	.byte	0x00, 0xf0, 0x21, 0x00


	//----- nvinfo : EIATTR_KPARAM_INFO
	.align		4
.L_31:
        /*0018*/ 	.byte	0x04, 0x17
        /*001a*/ 	.short	(.L_33 - .L_32)
.L_32:
        /*001c*/ 	.word	0x00000000
        /*0020*/ 	.short	0x0002
        /*0022*/ 	.short	0x0010
        /*0024*/ 	.byte	0x00, 0xf5, 0x21, 0x00


	//----- nvinfo : EIATTR_KPARAM_INFO
	.align		4
.L_33:
        /*0028*/ 	.byte	0x04, 0x17
        /*002a*/ 	.short	(.L_35 - .L_34)
.L_34:
        /*002c*/ 	.word	0x00000000
        /*0030*/ 	.short	0x0001
        /*0032*/ 	.short	0x0008
        /*0034*/ 	.byte	0x00, 0xf5, 0x21, 0x00


	//----- nvinfo : EIATTR_KPARAM_INFO
	.align		4
.L_35:
        /*0038*/ 	.byte	0x04, 0x17
        /*003a*/ 	.short	(.L_37 - .L_36)
.L_36:
        /*003c*/ 	.word	0x00000000
        /*0040*/ 	.short	0x0000
        /*0042*/ 	.short	0x0000
        /*0044*/ 	.byte	0x00, 0xf5, 0x21, 0x00


	//----- nvinfo : EIATTR_SPARSE_MMA_MASK
	.align		4
.L_37:
        /*0048*/ 	.byte	0x03, 0x50
        /*004a*/ 	.short	0x0000


	//----- nvinfo : EIATTR_MAXREG_COUNT
	.align		4
        /*004c*/ 	.byte	0x03, 0x1b
        /*004e*/ 	.short	0x00ff


	//----- nvinfo : EIATTR_NUM_BARRIERS
	.align		4
        /*0050*/ 	.byte	0x02, 0x4c
        /*0052*/ 	.byte	0x01
	.zero		1


	//----- nvinfo : EIATTR_MERCURY_ISA_VERSION
	.align		4
        /*0054*/ 	.byte	0x03, 0x5f
        /*0056*/ 	.short	0x0101


	//----- nvinfo : EIATTR_VRC_CTA_INIT_COUNT
	.align		4
        /*0058*/ 	.byte	0x02, 0x4a
	.zero		1
	.zero		1


	//----- nvinfo : EIATTR_EXIT_INSTR_OFFSETS
	.align		4
        /*005c*/ 	.byte	0x04, 0x1c
        /*005e*/ 	.short	(.L_39 - .L_38)


	//   ....[0]....
.L_38:
        /*0060*/ 	.word	0x000001f0


	//   ....[1]....
        /*0064*/ 	.word	0x000005f0


	//----- nvinfo : EIATTR_CRS_STACK_SIZE
	.align		4
.L_39:
        /*0068*/ 	.byte	0x04, 0x1e
        /*006a*/ 	.short	(.L_41 - .L_40)
.L_40:
        /*006c*/ 	.word	0x00000000


	//----- nvinfo : EIATTR_CBANK_PARAM_SIZE
	.align		4
.L_41:
        /*0070*/ 	.byte	0x03, 0x19
        /*0072*/ 	.short	0x0020


	//----- nvinfo : EIATTR_PARAM_CBANK
	.align		4
        /*0074*/ 	.byte	0x04, 0x0a
        /*0076*/ 	.short	(.L_43 - .L_42)
	.align		4
.L_42:
        /*0078*/ 	.word	index@(.nv.constant0._Z14vec_mul_kernelPdPKdS1_l)
        /*007c*/ 	.short	0x0380
        /*007e*/ 	.short	0x0020


	//----- nvinfo : EIATTR_SW_WAR
	.align		4
.L_43:
        /*0080*/ 	.byte	0x04, 0x36
        /*0082*/ 	.short	(.L_45 - .L_44)
.L_44:
        /*0084*/ 	.word	0x00000008
.L_45:


//--------------------- .nv.callgraph             --------------------------
	.section	.nv.callgraph,"",@"SHT_CUDA_CALLGRAPH"
	.align	4
	.sectionentsize	8
	.align		4
        /*0000*/ 	.word	0x00000000
	.align		4
        /*0004*/ 	.word	0xffffffff
	.align		4
        /*0008*/ 	.word	0x00000000
	.align		4
        /*000c*/ 	.word	0xfffffffe
	.align		4
        /*0010*/ 	.word	0x00000000
	.align		4
        /*0014*/ 	.word	0xfffffffd
	.align		4
        /*0018*/ 	.word	0x00000000
	.align		4
        /*001c*/ 	.word	0xfffffffc


//--------------------- .text._Z15vec_mul_kernel1PdPKdS1_l --------------------------
	.section	.text._Z15vec_mul_kernel1PdPKdS1_l,"ax",@progbits
	.align	128
        .global         _Z15vec_mul_kernel1PdPKdS1_l
        .type           _Z15vec_mul_kernel1PdPKdS1_l,@function
        .size           _Z15vec_mul_kernel1PdPKdS1_l,(.L_x_7 - _Z15vec_mul_kernel1PdPKdS1_l)
        .other          _Z15vec_mul_kernel1PdPKdS1_l,@"STO_CUDA_ENTRY STV_DEFAULT"
_Z15vec_mul_kernel1PdPKdS1_l:
.text._Z15vec_mul_kernel1PdPKdS1_l:
[----:B------:R-:W-:Y:S01]  /*0000*/  LDC R1, c[0x0][0x37c] ;  /* 0x0000df00ff017b82 */ /* 0x000fe20000000800 */
[----:B------:R-:W0:Y:S07]  /*0010*/  S2R R11, SR_TID.X ;  /* 0x00000000000b7919 */ /* 0x000e2e0000002100 */
[----:B------:R-:W0:Y:S01]  /*0020*/  S2UR UR4, SR_CTAID.X ;  /* 0x00000000000479c3 */ /* 0x000e220000002500 */
[----:B------:R-:W1:Y:S07]  /*0030*/  LDCU.64 UR6, c[0x0][0x398] ;  /* 0x00007300ff0677ac */ /* 0x000e6e0008000a00 */
[----:B------:R-:W0:Y:S02]  /*0040*/  LDC R8, c[0x0][0x360] ;  /* 0x0000d800ff087b82 */ /* 0x000e240000000800 */
[----:B0-----:R-:W-:-:S05]  /*0050*/  IMAD R0, R8, UR4, R11 ;  /* 0x0000000408007c24 */ /* 0x001fca000f8e020b */
[----:B-1----:R-:W-:Y:S02]  /*0060*/  ISETP.GE.U32.AND P0, PT, R0, UR6, PT ;  /* 0x0000000600007c0c */ /* 0x002fe4000bf06070 */
[----:B------:R-:W-:-:S04]  /*0070*/  SHF.R.S32.HI R3, RZ, 0x1f, R0 ;  /* 0x0000001fff037819 */ /* 0x000fc80000011400 */
[----:B------:R-:W-:Y:S01]  /*0080*/  ISETP.GE.AND.EX P0, PT, R3, UR7, PT, P0 ;  /* 0x0000000703007c0c */ /* 0x000fe2000bf06300 */
[----:B------:R-:W0:-:S12]  /*0090*/  LDCU.64 UR6, c[0x0][0x358] ;  /* 0x00006b00ff0677ac */ /* 0x000e180008000a00 */
[----:B------:R-:W1:Y:S01]  /*00a0*/  @!P0 LDC.64 R12, c[0x0][0x390] ;  /* 0x0000e400ff0c8b82 */ /* 0x000e620000000a00 */
[C---:B------:R-:W-:Y:S01]  /*00b0*/  @!P0 IMAD.SHL.U32 R5, R0.reuse, 0x8, RZ ;  /* 0x0000000800058824 */ /* 0x040fe200078e00ff */
[----:B------:R-:W-:-:S06]  /*00c0*/  @!P0 SHF.L.U64.HI R0, R0, 0x3, R3 ;  /* 0x0000000300008819 */ /* 0x000fcc0000010203 */
[----:B------:R-:W2:Y:S01]  /*00d0*/  @!P0 LDC.64 R6, c[0x0][0x388] ;  /* 0x0000e200ff068b82 */ /* 0x000ea20000000a00 */
[C---:B-1----:R-:W-:Y:S02]  /*00e0*/  @!P0 IADD3 R4, P2, PT, R5.reuse, R12, RZ ;  /* 0x0000000c05048210 */ /* 0x042fe40007f5e0ff */
[----:B--2---:R-:W-:-:S03]  /*00f0*/  @!P0 IADD3 R6, P1, PT, R5, R6, RZ ;  /* 0x0000000605068210 */ /* 0x004fc60007f3e0ff */
[C---:B------:R-:W-:Y:S02]  /*0100*/  @!P0 IMAD.X R5, R0.reuse, 0x1, R13, P2 ;  /* 0x0000000100058824 */ /* 0x040fe400010e060d */
[----:B------:R-:W-:-:S04]  /*0110*/  @!P0 IMAD.X R7, R0, 0x1, R7, P1 ;  /* 0x0000000100078824 */ /* 0x000fc800008e0607 */
[----:B0-----:R-:W2:Y:S04]  /*0120*/  @!P0 LDG.E.64 R4, desc[UR6][R4.64] ;  /* 0x0000000604048981 */ /* 0x001ea8000c1e1b00 */
[----:B------:R-:W2:Y:S01]  /*0130*/  @!P0 LDG.E.64 R2, desc[UR6][R6.64] ;  /* 0x0000000606028981 */ /* 0x000ea2000c1e1b00 */
[----:B------:R-:W0:Y:S01]  /*0140*/  S2UR UR5, SR_CgaCtaId ;  /* 0x00000000000579c3 */ /* 0x000e220000008800 */
[----:B------:R-:W-:Y:S01]  /*0150*/  UMOV UR4, 0x400 ;  /* 0x0000040000047882 */ /* 0x000fe20000000000 */
[----:B------:R-:W-:Y:S02]  /*0160*/  ISETP.GE.U32.AND P2, PT, R8, 0x2, PT ;  /* 0x000000020800780c */ /* 0x000fe40003f46070 */
[----:B------:R-:W-:Y:S01]  /*0170*/  ISETP.NE.AND P1, PT, R11, RZ, PT ;  /* 0x000000ff0b00720c */ /* 0x000fe20003f25270 */
[----:B0-----:R-:W-:-:S06]  /*0180*/  ULEA UR4, UR5, UR4, 0x18 ;  /* 0x0000000405047291 */ /* 0x001fcc000f8ec0ff */
[----:B------:R-:W-:Y:S01]  /*0190*/  LEA R9, R11, UR4, 0x3 ;  /* 0x000000040b097c11 */ /* 0x000fe2000f8e18ff */
[----:B--2---:R-:W-:-:S07]  /*01a0*/  @!P0 DMUL R2, R2, R4 ;  /* 0x0000000402028228 */ /* 0x004fce0000000000 */
[----:B------:R0:W-:Y:S01]  /*01b0*/  @!P0 STS.64 [R9], R2 ;  /* 0x0000000209008388 */ /* 0x0001e20000000a00 */
[----:B------:R-:W-:Y:S06]  /*01c0*/  BAR.SYNC.DEFER_BLOCKING 0x0 ;  /* 0x0000000000007b1d */ /* 0x000fec0000010000 */
[----:B------:R-:W-:Y:S05]  /*01d0*/  @!P2 BRA `(.L_x_0) ;  /* 0x00000000002ca947 */ /* 0x000fea0003800000 */
.L_x_1:
[----:B------:R-:W-:-:S04]  /*01e0*/  SHF.R.U32.HI R6, RZ, 0x1, R8 ;  /* 0x00000001ff067819 */ /* 0x000fc80000011608 */
[----:B------:R-:W-:-:S13]  /*01f0*/  ISETP.GE.U32.AND P0, PT, R11, R6, PT ;  /* 0x000000060b00720c */ /* 0x000fda0003f06070 */
[----:B------:R-:W-:Y:S01]  /*0200*/  @!P0 IMAD R0, R6, 0x8, R9 ;  /* 0x0000000806008824 */ /* 0x000fe200078e0209 */
[----:B------:R-:W-:Y:S04]  /*0210*/  @!P0 LDS.64 R4, [R9] ;  /* 0x0000000009048984 */ /* 0x000fe80000000a00 */
[----:B0-----:R-:W0:Y:S02]  /*0220*/  @!P0 LDS.64 R2, [R0] ;  /* 0x0000000000028984 */ /* 0x001e240000000a00 */
[----:B0-----:R-:W-:-:S07]  /*0230*/  @!P0 DADD R2, R2, R4 ;  /* 0x0000000002028229 */ /* 0x001fce0000000004 */
[----:B------:R1:W-:Y:S01]  /*0240*/  @!P0 STS.64 [R9], R2 ;  /* 0x0000000209008388 */ /* 0x0003e20000000a00 */
[----:B------:R-:W-:Y:S01]  /*0250*/  BAR.SYNC.DEFER_BLOCKING 0x0 ;  /* 0x0000000000007b1d */ /* 0x000fe20000010000 */
[----:B------:R-:W-:Y:S01]  /*0260*/  ISETP.GT.U32.AND P0, PT, R8, 0x3, PT ;  /* 0x000000030800780c */ /* 0x000fe20003f04070 */
[----:B------:R-:W-:-:S12]  /*0270*/  IMAD.MOV.U32 R8, RZ, RZ, R6 ;  /* 0x000000ffff087224 */ /* 0x000fd800078e0006 */
[----:B-1----:R-:W-:Y:S05]  /*0280*/  @P0 BRA `(.L_x_1) ;  /* 0xfffffffc00d40947 */ /* 0x002fea000383ffff */
.L_x_0:
[----:B------:R-:W-:Y:S05]  /*0290*/  @P1 EXIT ;  /* 0x000000000000194d */ /* 0x000fea0003800000 */
[----:B------:R-:W1:Y:S01]  /*02a0*/  S2UR UR5, SR_CgaCtaId ;  /* 0x00000000000579c3 */ /* 0x000e620000008800 */
[----:B------:R-:W-:-:S07]  /*02b0*/  UMOV UR4, 0x400 ;  /* 0x0000040000047882 */ /* 0x000fce0000000000 */
[----:B------:R-:W2:Y:S01]  /*02c0*/  LDC.64 R4, c[0x0][0x380] ;  /* 0x0000e000ff047b82 */ /* 0x000ea20000000a00 */
[----:B-1----:R-:W-:-:S09]  /*02d0*/  ULEA UR4, UR5, UR4, 0x18 ;  /* 0x0000000405047291 */ /* 0x002fd2000f8ec0ff */
[----:B0-----:R-:W2:Y:S04]  /*02e0*/  LDS.64 R2, [UR4] ;  /* 0x00000004ff027984 */ /* 0x001ea80008000a00 */
[----:B--2---:R-:W-:Y:S01]  /*02f0*/  REDG.E.ADD.F64.RN.STRONG.GPU desc[UR6][R4.64], R2 ;  /* 0x00000002040079a6 */ /* 0x004fe2000c12ff06 */
[----:B------:R-:W-:Y:S05]  /*0300*/  EXIT ;  /* 0x000000000000794d */ /* 0x000fea0003800000 */
.L_x_2:
[----:B------:R-:W-:-:S00]  /*0310*/  BRA `(.L_x_2) ;  /* 0xfffffffc00fc7947 */ /* 0x000fc0000383ffff */
[----:B------:R-:W-:-:S00]  /*0320*/  NOP ;  /* 0x0000000000007918 */ /* 0x000fc00000000000 */
        /* <DEDUP_REMOVED lines=13> */
.L_x_7:


//--------------------- .text._Z14vec_mul_kernelPdPKdS1_l --------------------------
	.section	.text._Z14vec_mul_kernelPdPKdS1_l,"ax",@progbits
	.align	128
        .global         _Z14vec_mul_kernelPdPKdS1_l
        .type           _Z14vec_mul_kernelPdPKdS1_l,@function
        .size           _Z14vec_mul_kernelPdPKdS1_l,(.L_x_8 - _Z14vec_mul_kernelPdPKdS1_l)
        .other          _Z14vec_mul_kernelPdPKdS1_l,@"STO_CUDA_ENTRY STV_DEFAULT"
_Z14vec_mul_kernelPdPKdS1_l:
.text._Z14vec_mul_kernelPdPKdS1_l:
[----:B------:R-:W-:Y:S01]  /*0000*/  LDC R1, c[0x0][0x37c] ;  /* 0x0000df00ff017b82 */ /* 0x000fe20000000800 */
[----:B------:R-:W0:Y:S07]  /*0010*/  S2R R9, SR_TID.X ;  /* 0x0000000000097919 */ /* 0x000e2e0000002100 */
[----:B------:R-:W1:Y:S01]  /*0020*/  S2UR UR4, SR_CTAID.X ;  /* 0x00000000000479c3 */ /* 0x000e620000002500 */
[----:B------:R-:W2:Y:S01]  /*0030*/  LDCU.64 UR6, c[0x0][0x398] ;  /* 0x00007300ff0677ac */ /* 0x000ea20008000a00 */
[----:B------:R-:W-:Y:S06]  /*0040*/  BSSY.RECONVERGENT B0, `(.L_x_3) ;  /* 0x0000019000007945 */ /* 0x000fec0003800200 */
[----:B------:R-:W1:Y:S01]  /*0050*/  LDC R0, c[0x0][0x360] ;  /* 0x0000d800ff007b82 */ /* 0x000e620000000800 */
[----:B0-----:R-:W-:Y:S01]  /*0060*/  ISETP.NE.AND P1, PT, R9, RZ, PT ;  /* 0x000000ff0900720c */ /* 0x001fe20003f25270 */
[----:B-1----:R-:W-:-:S05]  /*0070*/  IMAD R0, R0, UR4, R9 ;  /* 0x0000000400007c24 */ /* 0x002fca000f8e0209 */
[----:B--2---:R-:W-:Y:S02]  /*0080*/  ISETP.GE.U32.AND P0, PT, R0, UR6, PT ;  /* 0x0000000600007c0c */ /* 0x004fe4000bf06070 */
[----:B------:R-:W-:-:S04]  /*0090*/  SHF.R.S32.HI R3, RZ, 0x1f, R0 ;  /* 0x0000001fff037819 */ /* 0x000fc80000011400 */
[----:B------:R-:W-:Y:S01]  /*00a0*/  ISETP.GE.AND.EX P0, PT, R3, UR7, PT, P0 ;  /* 0x0000000703007c0c */ /* 0x000fe2000bf06300 */
[----:B------:R-:W0:-:S12]  /*00b0*/  LDCU.64 UR6, c[0x0][0x358] ;  /* 0x00006b00ff0677ac */ /* 0x000e180008000a00 */
[----:B------:R-:W-:Y:S05]  /*00c0*/  @P0 BRA `(.L_x_4) ;  /* 0x0000000000400947 */ /* 0x000fea0003800000 */
[----:B------:R-:W1:Y:S01]  /*00d0*/  LDCU.64 UR4, c[0x0][0x388] ;  /* 0x00007100ff0477ac */ /* 0x000e620008000a00 */
[C---:B------:R-:W-:Y:S01]  /*00e0*/  IMAD.SHL.U32 R4, R0.reuse, 0x8, RZ ;  /* 0x0000000800047824 */ /* 0x040fe200078e00ff */
[----:B------:R-:W-:Y:S01]  /*00f0*/  SHF.L.U64.HI R0, R0, 0x3, R3 ;  /* 0x0000000300007819 */ /* 0x000fe20000010203 */
[----:B------:R-:W2:Y:S03]  /*0100*/  LDCU.64 UR8, c[0x0][0x390] ;  /* 0x00007200ff0877ac */ /* 0x000ea60008000a00 */
[C---:B-1----:R-:W-:Y:S02]  /*0110*/  IADD3 R6, P0, PT, R4.reuse, UR4, RZ ;  /* 0x0000000404067c10 */ /* 0x042fe4000ff1e0ff */
[----:B--2---:R-:W-:Y:S02]  /*0120*/  IADD3 R4, P2, PT, R4, UR8, RZ ;  /* 0x0000000804047c10 */ /* 0x004fe4000ff5e0ff */
[----:B------:R-:W-:-:S02]  /*0130*/  IADD3.X R7, PT, PT, R0, UR5, RZ, P0, !PT ;  /* 0x0000000500077c10 */ /* 0x000fc400087fe4ff */
[----:B------:R-:W-:-:S03]  /*0140*/  IADD3.X R5, PT, PT, R0, UR9, RZ, P2, !PT ;  /* 0x0000000900057c10 */ /* 0x000fc600097fe4ff */
[----:B0-----:R-:W2:Y:S04]  /*0150*/  LDG.E.64 R2, desc[UR6][R6.64] ;  /* 0x0000000606027981 */ /* 0x001ea8000c1e1b00 */
[----:B------:R-:W2:Y:S01]  /*0160*/  LDG.E.64 R4, desc[UR6][R4.64] ;  /* 0x0000000604047981 */ /* 0x000ea2000c1e1b00 */
[----:B------:R-:W0:Y:S01]  /*0170*/  S2UR UR5, SR_CgaCtaId ;  /* 0x00000000000579c3 */ /* 0x000e220000008800 */
[----:B------:R-:W-:Y:S02]  /*0180*/  UMOV UR4, 0x400 ;  /* 0x0000040000047882 */ /* 0x000fe40000000000 */
[----:B0-----:R-:W-:-:S06]  /*0190*/  ULEA UR4, UR5, UR4, 0x18 ;  /* 0x0000000405047291 */ /* 0x001fcc000f8ec0ff */
[----:B------:R-:W-:Y:S01]  /*01a0*/  LEA R9, R9, UR4, 0x3 ;  /* 0x0000000409097c11 */ /* 0x000fe2000f8e18ff */
[----:B--2---:R-:W-:-:S07]  /*01b0*/  DMUL R2, R2, R4 ;  /* 0x0000000402027228 */ /* 0x004fce0000000000 */
[----:B------:R1:W-:Y:S04]  /*01c0*/  STS.64 [R9], R2 ;  /* 0x0000000209007388 */ /* 0x0003e80000000a00 */
.L_x_4:
[----:B0-----:R-:W-:Y:S05]  /*01d0*/  BSYNC.RECONVERGENT B0 ;  /* 0x0000000000007941 */ /* 0x001fea0003800200 */
.L_x_3:
[----:B------:R-:W-:Y:S06]  /*01e0*/  BAR.SYNC.DEFER_BLOCKING 0x0 ;  /* 0x0000000000007b1d */ /* 0x000fec0000010000 */
[----:B------:R-:W-:Y:S05]  /*01f0*/  @P1 EXIT ;  /* 0x000000000000194d */ /* 0x000fea0003800000 */
[----:B------:R-:W0:Y:S01]  /*0200*/  S2UR UR5, SR_CgaCtaId ;  /* 0x00000000000579c3 */ /* 0x000e220000008800 */
[----:B------:R-:W-:Y:S01]  /*0210*/  UMOV UR4, 0x400 ;  /* 0x0000040000047882 */ /* 0x000fe20000000000 */
[----:B------:R-:W-:Y:S01]  /*0220*/  CS2R R14, SRZ ;  /* 0x00000000000e7805 */ /* 0x000fe2000001ff00 */
[----:B------:R-:W-:Y:S01]  /*0230*/  UMOV UR8, 0x400 ;  /* 0x0000040000087882 */ /* 0x000fe20000000000 */
[----:B0-----:R-:W-:-:S03]  /*0240*/  ULEA UR5, UR5, UR4, 0x18 ;  /* 0x0000000405057291 */ /* 0x001fc6000f8ec0ff */
[----:B------:R-:W-:Y:S01]  /*0250*/  UMOV UR4, URZ ;  /* 0x000000ff00047c82 */ /* 0x000fe20008000000 */
[----:B------:R-:W-:-:S12]  /*0260*/  UIADD3 UR5, UPT, UPT, UR5, 0x80, URZ ;  /* 0x0000008005057890 */ /* 0x000fd8000fffe0ff */
.L_x_5:
[----:B------:R-:W0:Y:S01]  /*0270*/  LDS.128 R16, [UR5+-0x80] ;  /* 0xffff8005ff107984 */ /* 0x000e220008000c00 */
[----:B------:R-:W-:-:S03]  /*0280*/  UIADD3 UR8, UP0, UPT, UR8, -0x20, URZ ;  /* 0xffffffe008087890 */ /* 0x000fc6000ff1e0ff */
[----:B-1----:R-:W1:Y:S01]  /*0290*/  LDS.128 R8, [UR5+-0x70] ;  /* 0xffff9005ff087984 */ /* 0x002e620008000c00 */
[----:B------:R-:W-:Y:S02]  /*02a0*/  UIADD3.X UR4, UPT, UPT, UR4, -0x1, URZ, UP0, !UPT ;  /* 0xffffffff04047890 */ /* 0x000fe400087fe4ff */
[----:B------:R-:W-:Y:S01]  /*02b0*/  UISETP.NE.U32.AND UP0, UPT, UR8, URZ, UPT ;  /* 0x000000ff0800728c */ /* 0x000fe2000bf05070 */
[----:B------:R-:W2:Y:S03]  /*02c0*/  LDS.128 R4, [UR5+-0x60] ;  /* 0xffffa005ff047984 */ /* 0x000ea60008000c00 */
[----:B------:R-:W-:Y:S01]  /*02d0*/  UISETP.NE.AND.EX UP0, UPT, UR4, URZ, UPT, UP0 ;  /* 0x000000ff0400728c */ /* 0x000fe2000bf05300 */
[----:B0-----:R-:W-:Y:S01]  /*02e0*/  DADD R16, R16, R14 ;  /* 0x0000000010107229 */ /* 0x001fe2000000000e */
[----:B------:R-:W0:Y:S07]  /*02f0*/  LDS.128 R12, [UR5+-0x50] ;  /* 0xffffb005ff0c7984 */ /* 0x000e2e0008000c00 */
[----:B------:R-:W-:-:S08]  /*0300*/  DADD R16, R16, R18 ;  /* 0x0000000010107229 */ /* 0x000fd00000000012 */
[----:B-1----:R-:W-:-:S08]  /*0310*/  DADD R8, R16, R8 ;  /* 0x0000000010087229 */ /* 0x002fd00000000008 */
[----:B------:R-:W-:Y:S02]  /*0320*/  DADD R2, R8, R10 ;  /* 0x0000000008027229 */ /* 0x000fe4000000000a */
[----:B------:R-:W1:Y:S06]  /*0330*/  LDS.128 R8, [UR5+-0x40] ;  /* 0xffffc005ff087984 */ /* 0x000e6c0008000c00 */
[----:B--2---:R-:W-:-:S08]  /*0340*/  DADD R2, R2, R4 ;  /* 0x0000000002027229 */ /* 0x004fd00000000004 */
[----:B------:R-:W-:Y:S01]  /*0350*/  DADD R2, R2, R6 ;  /* 0x0000000002027229 */ /* 0x000fe20000000006 */
[----:B------:R-:W2:Y:S07]  /*0360*/  LDS.128 R4, [UR5+-0x30] ;  /* 0xffffd005ff047984 */ /* 0x000eae0008000c00 */
[----:B0-----:R-:W-:-:S08]  /*0370*/  DADD R2, R2, R12 ;  /* 0x0000000002027229 */ /* 0x001fd0000000000c */
[----:B------:R-:W-:Y:S01]  /*0380*/  DADD R2, R2, R14 ;  /* 0x0000000002027229 */ /* 0x000fe2000000000e */
[----:B------:R-:W0:Y:S07]  /*0390*/  LDS.128 R12, [UR5+-0x20] ;  /* 0xffffe005ff0c7984 */ /* 0x000e2e0008000c00 */
[----:B-1----:R-:W-:-:S08]  /*03a0*/  DADD R2, R2, R8 ;  /* 0x0000000002027229 */ /* 0x002fd00000000008 */
[----:B------:R-:W-:Y:S01]  /*03b0*/  DADD R2, R2, R10 ;  /* 0x0000000002027229 */ /* 0x000fe2000000000a */
[----:B------:R-:W1:Y:S07]  /*03c0*/  LDS.128 R8, [UR5+-0x10] ;  /* 0xfffff005ff087984 */ /* 0x000e6e0008000c00 */
[----:B--2---:R-:W-:-:S08]  /*03d0*/  DADD R2, R2, R4 ;  /* 0x0000000002027229 */ /* 0x004fd00000000004 */
[----:B------:R-:W-:Y:S01]  /*03e0*/  DADD R2, R2, R6 ;  /* 0x0000000002027229 */ /* 0x000fe20000000006 */
[----:B------:R-:W2:Y:S07]  /*03f0*/  LDS.128 R4, [UR5] ;  /* 0x00000005ff047984 */ /* 0x000eae0008000c00 */
[----:B0-----:R-:W-:-:S08]  /*0400*/  DADD R2, R2, R12 ;  /* 0x0000000002027229 */ /* 0x001fd0000000000c */
[----:B------:R-:W-:Y:S01]  /*0410*/  DADD R2, R2, R14 ;  /* 0x0000000002027229 */ /* 0x000fe2000000000e */
[----:B------:R-:W0:Y:S07]  /*0420*/  LDS.128 R12, [UR5+0x10] ;  /* 0x00001005ff0c7984 */ /* 0x000e2e0008000c00 */
[----:B-1----:R-:W-:-:S08]  /*0430*/  DADD R2, R2, R8 ;  /* 0x0000000002027229 */ /* 0x002fd00000000008 */
[----:B------:R-:W-:Y:S01]  /*0440*/  DADD R2, R2, R10 ;  /* 0x0000000002027229 */ /* 0x000fe2000000000a */
[----:B------:R-:W1:Y:S07]  /*0450*/  LDS.128 R8, [UR5+0x20] ;  /* 0x00002005ff087984 */ /* 0x000e6e0008000c00 */
[----:B--2---:R-:W-:-:S08]  /*0460*/  DADD R2, R2, R4 ;  /* 0x0000000002027229 */ /* 0x004fd00000000004 */
[----:B------:R-:W-:Y:S01]  /*0470*/  DADD R2, R2, R6 ;  /* 0x0000000002027229 */ /* 0x000fe20000000006 */
[----:B------:R-:W2:Y:S07]  /*0480*/  LDS.128 R4, [UR5+0x30] ;  /* 0x00003005ff047984 */ /* 0x000eae0008000c00 */
        /* <DEDUP_REMOVED lines=11> */
[----:B------:R-:W0:Y:S01]  /*0540*/  LDS.128 R12, [UR5+0x70] ;  /* 0x00007005ff0c7984 */ /* 0x000e220008000c00 */
[----:B------:R-:W-:-:S06]  /*0550*/  UIADD3 UR5, UPT, UPT, UR5, 0x100, URZ ;  /* 0x0000010005057890 */ /* 0x000fcc000fffe0ff */
[----:B-1----:R-:W-:-:S08]  /*0560*/  DADD R2, R2, R8 ;  /* 0x0000000002027229 */ /* 0x002fd00000000008 */
[----:B------:R-:W-:-:S08]  /*0570*/  DADD R2, R2, R10 ;  /* 0x0000000002027229 */ /* 0x000fd0000000000a */
[----:B--2---:R-:W-:-:S08]  /*0580*/  DADD R2, R2, R4 ;  /* 0x0000000002027229 */ /* 0x004fd00000000004 */
[----:B------:R-:W-:-:S08]  /*0590*/  DADD R2, R2, R6 ;  /* 0x0000000002027229 */ /* 0x000fd00000000006 */
[----:B0-----:R-:W-:-:S08]  /*05a0*/  DADD R2, R2, R12 ;  /* 0x0000000002027229 */ /* 0x001fd0000000000c */
[----:B------:R-:W-:Y:S01]  /*05b0*/  DADD R14, R2, R14 ;  /* 0x00000000020e7229 */ /* 0x000fe2000000000e */
[----:B------:R-:W-:Y:S10]  /*05c0*/  BRA.U UP0, `(.L_x_5) ;  /* 0xfffffffd00287547 */ /* 0x000ff4000b83ffff */
[----:B------:R-:W0:Y:S02]  /*05d0*/  LDC.64 R2, c[0x0][0x380] ;  /* 0x0000e000ff027b82 */ /* 0x000e240000000a00 */
[----:B0-----:R-:W-:Y:S01]  /*05e0*/  REDG.E.ADD.F64.RN.STRONG.GPU desc[UR6][R2.64], R14 ;  /* 0x0000000e020079a6 */ /* 0x001fe2000c12ff06 */
[----:B------:R-:W-:Y:S05]  /*05f0*/  EXIT ;  /* 0x000000000000794d */ /* 0x000fea0003800000 */
.L_x_6:
        /* <DEDUP_REMOVED lines=16> */
.L_x_8:


//--------------------- .nv.shared._Z15vec_mul_kernel1PdPKdS1_l --------------------------
	.section	.nv.shared._Z15vec_mul_kernel1PdPKdS1_l,"aw",@nobits
	.sectionflags	@""
	.align	8
.nv.shared._Z15vec_mul_kernel1PdPKdS1_l:
	.zero		9216


//--------------------- .nv.shared.reserved.0     --------------------------
	.section	.nv.shared.reserved.0,"aw",@nobits
	.weak		__nv_reservedSMEM_offset_0_alias
	.size		__nv_reservedSMEM_offset_0_alias, 0, 64
	.other		__nv_reservedSMEM_offset_0_alias,@"STO_CUDA_RESERVED_SHARED STV_DEFAULT"
__nv_reservedSMEM_offset_0_alias:
	.zero		0
	.zero		64


//--------------------- .nv.shared._Z14vec_mul_kernelPdPKdS1_l --------------------------
	.section	.nv.shared._Z14vec_mul_kernelPdPKdS1_l,"aw",@nobits
	.sectionflags	@""
	.align	8
.nv.shared._Z14vec_mul_kernelPdPKdS1_l:
	.zero		9216


//--------------------- .nv.constant0._Z15vec_mul_kernel1PdPKdS1_l --------------------------
	.section	.nv.constant0._Z15vec_mul_kernel1PdPKdS1_l,"a",@progbits
	.sectionflags	@""
	.align	4
.nv.constant0._Z15vec_mul_kernel1PdPKdS1_l:
	.zero		928


//--------------------- .nv.constant0._Z14vec_mul_kernelPdPKdS1_l --------------------------
	.section	.nv.constant0._Z14vec_mul_kernelPdPKdS1_l,"a",@progbits
	.sectionflags	@""
	.align	4
.nv.constant0._Z14vec_mul_kernelPdPKdS1_l:
	.zero		928


//--------------------- SYMBOLS --------------------------

	.type		.nv.reservedSmem.offset0,@object
	.size		.nv.reservedSmem.offset0,0x4
	.type		.nv.reservedSmem.cap,@object
	.size		.nv.reservedSmem.cap,0x4
